//
// Generated by NVIDIA NVVM Compiler
//
// Compiler Build ID: CL-36424714
// Cuda compilation tools, release 13.0, V13.0.88
// Based on NVVM 20.0.0
//

.version 9.0
.target sm_100
.address_size 64

	// .globl	_Z5hellov
.extern .func  (.param .b32 func_retval0) vprintf
(
	.param .b64 vprintf_param_0,
	.param .b64 vprintf_param_1
)
;
.global .align 1 .b8 $str[4] = {37, 100, 10};

.visible .entry _Z5hellov()
{
	.local .align 8 .b8 	__local_depot0[8];
	.reg .b64 	%SP;
	.reg .b64 	%SPL;
	.reg .pred 	%p<2>;
	.reg .b32 	%r<7>;
	.reg .b64 	%rd<5>;

	mov.u64 	%SPL, __local_depot0;
	cvta.local.u64 	%SP, %SPL;
	mov.u32 	%r2, %ctaid.x;
	mov.u32 	%r3, %ntid.x;
	mov.u32 	%r4, %tid.x;
	mad.lo.s32 	%r1, %r2, %r3, %r4;
	setp.gt.s32 	%p1, %r1, 2047;
	@%p1 bra 	$L__BB0_2;
	add.u64 	%rd1, %SP, 0;
	add.u64 	%rd2, %SPL, 0;
	st.local.u32 	[%rd2], %r1;
	mov.u64 	%rd3, $str;
	cvta.global.u64 	%rd4, %rd3;
	{ // callseq 0, 0
	.param .b64 param0;
	st.param.b64 	[param0], %rd4;
	.param .b64 param1;
	st.param.b64 	[param1], %rd1;
	.param .b32 retval0;
	call.uni (retval0), 
	vprintf, 
	(
	param0, 
	param1
	);
	ld.param.b32 	%r5, [retval0];
	} // callseq 0
$L__BB0_2:
	ret;

}


// ===== COMPILED SASS (sm_100) =====

	.target	sm_100

	.elftype	@"ET_EXEC"


//--------------------- .note.nv.tkinfo           --------------------------
	.section	.note.nv.tkinfo,"",@"SHT_NOTE"
	.sectionflags	@"SHF_NOTE_NV_TKINFO"
	.tkinfo
        /*0018*/ 	.word	0x00000002
        /*0030*/ 	.string	""
        /*0030*/ 	.string	"ptxas"
        /*0030*/ 	.string	"Cuda compilation tools, release 13.0, V13.0.88"
        /*0030*/ 	.string	"Build cuda_13.0.r13.0/compiler.36424714_0"
        /*0030*/ 	.string	"-arch sm_100 -m 64 "



//--------------------- .note.nv.cuinfo           --------------------------
	.section	.note.nv.cuinfo,"",@"SHT_NOTE"
	.sectionflags	@"SHF_NOTE_NV_CUINFO"
        /*0018*/ 	.short	0x0002
        /*001a*/ 	.short	0x0064
        /*001c*/ 	.short	0x0082
	.zero		2


//--------------------- .nv.info                  --------------------------
	.section	.nv.info,"",@"SHT_CUDA_INFO"
	.align	4


	//----- nvinfo : EIATTR_REGCOUNT
	.align		4
        /*0000*/ 	.byte	0x04, 0x2f
        /*0002*/ 	.short	(.L_2 - .L_1)
	.align		4
.L_1:
        /*0004*/ 	.word	index@(_Z5hellov)
        /*0008*/ 	.word	0x00000018


	//----- nvinfo : EIATTR_FRAME_SIZE
	.align		4
.L_2:
        /*000c*/ 	.byte	0x04, 0x11
        /*000e*/ 	.short	(.L_4 - .L_3)
	.align		4
.L_3:
        /*0010*/ 	.word	index@(_Z5hellov)
        /*0014*/ 	.word	0x00000008


	//----- nvinfo : EIATTR_MIN_STACK_SIZE
	.align		4
.L_4:
        /*0018*/ 	.byte	0x04, 0x12
        /*001a*/ 	.short	(.L_6 - .L_5)
	.align		4
.L_5:
        /*001c*/ 	.word	index@(_Z5hellov)
        /*0020*/ 	.word	0x00000008
.L_6:


//--------------------- .nv.compat                --------------------------
	.section	.nv.compat,"",@"SHT_CUDA_COMPAT_INFO"
	.align	4
        /*0000*/ 	.byte	0x02, 0x09, 0x00, 0x00, 0x02, 0x02, 0x01, 0x00, 0x02, 0x05, 0x05, 0x00, 0x03, 0x07, 0x01, 0x01
        /*0010*/ 	.byte	0x02, 0x03, 0x00, 0x00, 0x02, 0x06, 0x01, 0x00, 0x04, 0x0b, 0x08, 0x00, 0x09, 0x00, 0x00, 0x00
        /*0020*/ 	.byte	0x00, 0x00, 0x00, 0x00


//--------------------- .nv.info._Z5hellov        --------------------------
	.section	.nv.info._Z5hellov,"",@"SHT_CUDA_INFO"
	.sectionflags	@""
	.align	4


	//----- nvinfo : EIATTR_CUDA_API_VERSION
	.align		4
        /*0000*/ 	.byte	0x04, 0x37
        /*0002*/ 	.short	(.L_8 - .L_7)
.L_7:
        /*0004*/ 	.word	0x00000082


	//----- nvinfo : EIATTR_SPARSE_MMA_MASK
	.align		4
.L_8:
        /*0008*/ 	.byte	0x03, 0x50
        /*000a*/ 	.short	0x0000


	//----- nvinfo : EIATTR_MAXREG_COUNT
	.align		4
        /*000c*/ 	.byte	0x03, 0x1b
        /*000e*/ 	.short	0x00ff


	//----- nvinfo : EIATTR_EXTERNS
	.align		4
        /*0010*/ 	.byte	0x04, 0x0f
        /*0012*/ 	.short	(.L_10 - .L_9)


	//   ....[0]....
	.align		4
.L_9:
        /*0014*/ 	.word	index@(vprintf)


	//----- nvinfo : EIATTR_MERCURY_ISA_VERSION
	.align		4
.L_10:
        /*0018*/ 	.byte	0x03, 0x5f
        /*001a*/ 	.short	0x0101


	//----- nvinfo : EIATTR_VRC_CTA_INIT_COUNT
	.align		4
        /*001c*/ 	.byte	0x02, 0x4a
	.zero		1
	.zero		1


	//----- nvinfo : EIATTR_SYSCALL_OFFSETS
	.align		4
        /*0020*/ 	.byte	0x04, 0x46
        /*0022*/ 	.short	(.L_12 - .L_11)


	//   ....[0]....
.L_11:
        /*0024*/ 	.word	0x00000130


	//----- nvinfo : EIATTR_EXIT_INSTR_OFFSETS
	.align		4
.L_12:
        /*0028*/ 	.byte	0x04, 0x1c
        /*002a*/ 	.short	(.L_14 - .L_13)


	//   ....[0]....
.L_13:
        /*002c*/ 	.word	0x000000b0


	//   ....[1]....
        /*0030*/ 	.word	0x00000140


	//----- nvinfo : EIATTR_CRS_STACK_SIZE
	.align		4
.L_14:
        /*0034*/ 	.byte	0x04, 0x1e
        /*0036*/ 	.short	(.L_16 - .L_15)
.L_15:
        /*0038*/ 	.word	0x00000000


	//----- nvinfo : EIATTR_SW_WAR
	.align		4
.L_16:
        /*003c*/ 	.byte	0x04, 0x36
        /*003e*/ 	.short	(.L_18 - .L_17)
.L_17:
        /*0040*/ 	.word	0x00000008
.L_18:


//--------------------- .nv.callgraph             --------------------------
	.section	.nv.callgraph,"",@"SHT_CUDA_CALLGRAPH"
	.align	4
	.sectionentsize	8
	.align		4
        /*0000*/ 	.word	0x00000000
	.align		4
        /*0004*/ 	.word	0xffffffff
	.align		4
        /*0008*/ 	.word	index@(_Z5hellov)
	.align		4
        /*000c*/ 	.word	index@(vprintf)
	.align		4
        /*0010*/ 	.word	0x00000000
	.align		4
        /*0014*/ 	.word	0xfffffffe
	.align		4
        /*0018*/ 	.word	0x00000000
	.align		4
        /*001c*/ 	.word	0xfffffffd
	.align		4
        /*0020*/ 	.word	0x00000000
	.align		4
        /*0024*/ 	.word	0xfffffffc


//--------------------- .nv.constant4             --------------------------
	.section	.nv.constant4,"a",@progbits
	.align	8
	.align		8
.nv.constant4:
        /*0000*/ 	.dword	vprintf
	.align		8
        /*0008*/ 	.dword	$str


//--------------------- .text._Z5hellov           --------------------------
	.section	.text._Z5hellov,"ax",@progbits
	.align	128
        .global         _Z5hellov
        .type           _Z5hellov,@function
        .size           _Z5hellov,(.L_x_2 - _Z5hellov)
        .other          _Z5hellov,@"STO_CUDA_ENTRY STV_DEFAULT"
_Z5hellov:
.text._Z5hellov:
[----:B------:R-:W0:Y:S01]  /*0000*/  LDC R1, c[0x0][0x37c] ;  /* 0x0000df00ff017b82 */ /* 0x000e220000000800 */
[----:B------:R-:W1:Y:S01]  /*0010*/  S2R R3, SR_TID.X ;  /* 0x0000000000037919 */ /* 0x000e620000002100 */
[----:B------:R-:W2:Y:S06]  /*0020*/  LDCU UR5, c[0x0][0x2fc] ;  /* 0x00005f80ff0577ac */ /* 0x000eac0008000800 */
[----:B------:R-:W1:Y:S01]  /*0030*/  S2UR UR6, SR_CTAID.X ;  /* 0x00000000000679c3 */ /* 0x000e620000002500 */
[----:B0-----:R-:W-:Y:S01]  /*0040*/  VIADD R1, R1, 0xfffffff8 ;  /* 0xfffffff801017836 */ /* 0x001fe20000000000 */
[----:B------:R-:W0:Y:S06]  /*0050*/  LDCU UR4, c[0x0][0x2f8] ;  /* 0x00005f00ff0477ac */ /* 0x000e2c0008000800 */
[----:B------:R-:W1:Y:S01]  /*0060*/  LDC R0, c[0x0][0x360] ;  /* 0x0000d800ff007b82 */ /* 0x000e620000000800 */
[----:B0-----:R-:W-:-:S05]  /*0070*/  IADD3 R6, P1, PT, R1, UR4, RZ ;  /* 0x0000000401067c10 */ /* 0x001fca000ff3e0ff */
[----:B--2---:R-:W-:Y:S02]  /*0080*/  IMAD.X R7, RZ, RZ, UR5, P1 ;  /* 0x00000005ff077e24 */ /* 0x004fe400088e06ff */
[----:B-1----:R-:W-:-:S05]  /*0090*/  IMAD R0, R0, UR6, R3 ;  /* 0x0000000600007c24 */ /* 0x002fca000f8e0203 */
[----:B------:R-:W-:-:S13]  /*00a0*/  ISETP.GT.AND P0, PT, R0, 0x7ff, PT ;  /* 0x000007ff0000780c */ /* 0x000fda0003f04270 */
[----:B------:R-:W-:Y:S05]  /*00b0*/  @P0 EXIT ;  /* 0x000000000000094d */ /* 0x000fea0003800000 */
[----:B------:R-:W-:Y:S01]  /*00c0*/  MOV R2, 0x0 ;  /* 0x0000000000027802 */ /* 0x000fe20000000f00 */
[----:B------:R0:W-:Y:S01]  /*00d0*/  STL [R1], R0 ;  /* 0x0000000001007387 */ /* 0x0001e20000100800 */
[----:B------:R-:W1:Y:S04]  /*00e0*/  LDCU.64 UR4, c[0x4][0x8] ;  /* 0x01000100ff0477ac */ /* 0x000e680008000a00 */
[----:B------:R-:W2:Y:S01]  /*00f0*/  LDC.64 R2, c[0x4][R2] ;  /* 0x0100000002027b82 */ /* 0x000ea20000000a00 */
[----:B-1----:R-:W-:Y:S01]  /*0100*/  MOV R4, UR4 ;  /* 0x0000000400047c02 */ /* 0x002fe20008000f00 */
[----:B0-----:R-:W-:-:S07]  /*0110*/  IMAD.U32 R5, RZ, RZ, UR5 ;  /* 0x00000005ff057e24 */ /* 0x001fce000f8e00ff */
[----:B------:R-:W-:-:S07]  /*0120*/  LEPC R20, `(.L_x_0) ;  /* 0x000000001014794e */ /* 0x000fce0000000000 */
[----:B--2---:R-:W-:Y:S05]  /*0130*/  CALL.ABS.NOINC R2 ;  /* 0x0000000002007343 */ /* 0x004fea0003c00000 */
.L_x_0:
[----:B------:R-:W-:Y:S05]  /*0140*/  EXIT ;  /* 0x000000000000794d */ /* 0x000fea0003800000 */
.L_x_1:
[----:B------:R-:W-:-:S00]  /*0150*/  BRA `(.L_x_1) ;  /* 0xfffffffc00fc7947 */ /* 0x000fc0000383ffff */
[----:B------:R-:W-:-:S00]  /*0160*/  NOP ;  /* 0x0000000000007918 */ /* 0x000fc00000000000 */
        /* <DEDUP_REMOVED lines=9> */
.L_x_2:


//--------------------- .nv.global.init           --------------------------
	.section	.nv.global.init,"aw",@progbits
.nv.global.init:
	.type		$str,@object
	.size		$str,(.L_0 - $str)
$str:
        /*0000*/ 	.byte	0x25, 0x64, 0x0a, 0x00
.L_0:


//--------------------- .nv.shared.reserved.0     --------------------------
	.section	.nv.shared.reserved.0,"aw",@nobits
	.weak		__nv_reservedSMEM_offset_0_alias
	.size		__nv_reservedSMEM_offset_0_alias, 0, 64
	.other		__nv_reservedSMEM_offset_0_alias,@"STO_CUDA_RESERVED_SHARED STV_DEFAULT"
__nv_reservedSMEM_offset_0_alias:
	.zero		0
	.zero		64


//--------------------- .nv.constant0._Z5hellov   --------------------------
	.section	.nv.constant0._Z5hellov,"a",@progbits
	.sectionflags	@""
	.align	4
.nv.constant0._Z5hellov:
	.zero		896


//--------------------- SYMBOLS --------------------------

	.type		.nv.reservedSmem.offset0,@object
	.size		.nv.reservedSmem.offset0,0x4
	.type		vprintf,@function
